//
// Generated by NVIDIA NVVM Compiler
//
// Compiler Build ID: CL-36424714
// Cuda compilation tools, release 13.0, V13.0.88
// Based on NVVM 20.0.0
//

.version 9.0
.target sm_100
.address_size 64

	// .globl	default_function_kernel
// _ZZ23default_function_kernelE15T_divide_shared has been demoted
// _ZZ23default_function_kernelE11ph_4_shared has been demoted

.visible .entry default_function_kernel(
	.param .u64 .ptr .align 1 default_function_kernel_param_0,
	.param .u64 .ptr .align 1 default_function_kernel_param_1,
	.param .u64 .ptr .align 1 default_function_kernel_param_2
)
.maxntid 16
{
	.reg .pred 	%p<3>;
	.reg .b32 	%r<23>;
	.reg .b32 	%f<110>;
	.reg .b64 	%rd<13>;
	// demoted variable
	.shared .align 4 .b8 _ZZ23default_function_kernelE15T_divide_shared[1280];
	// demoted variable
	.shared .align 4 .b8 _ZZ23default_function_kernelE11ph_4_shared[160];
	ld.param.u64 	%rd2, [default_function_kernel_param_0];
	ld.param.u64 	%rd3, [default_function_kernel_param_1];
	ld.param.u64 	%rd4, [default_function_kernel_param_2];
	cvta.to.global.u64 	%rd5, %rd3;
	cvta.to.global.u64 	%rd6, %rd4;
	mov.u32 	%r1, %tid.x;
	mul.wide.u32 	%rd7, %r1, 4;
	add.s64 	%rd8, %rd5, %rd7;
	ld.global.nc.f32 	%f1, [%rd8];
	cos.approx.f32 	%f2, %f1;
	div.rn.f32 	%f3, %f1, %f2;
	shl.b32 	%r3, %r1, 2;
	mov.u32 	%r4, _ZZ23default_function_kernelE15T_divide_shared;
	add.s32 	%r5, %r4, %r3;
	st.shared.f32 	[%r5], %f3;
	ld.global.nc.f32 	%f4, [%rd8+64];
	cos.approx.f32 	%f5, %f4;
	div.rn.f32 	%f6, %f4, %f5;
	st.shared.f32 	[%r5+64], %f6;
	ld.global.nc.f32 	%f7, [%rd8+128];
	cos.approx.f32 	%f8, %f7;
	div.rn.f32 	%f9, %f7, %f8;
	st.shared.f32 	[%r5+128], %f9;
	ld.global.nc.f32 	%f10, [%rd8+192];
	cos.approx.f32 	%f11, %f10;
	div.rn.f32 	%f12, %f10, %f11;
	st.shared.f32 	[%r5+192], %f12;
	ld.global.nc.f32 	%f13, [%rd8+256];
	cos.approx.f32 	%f14, %f13;
	div.rn.f32 	%f15, %f13, %f14;
	st.shared.f32 	[%r5+256], %f15;
	ld.global.nc.f32 	%f16, [%rd8+320];
	cos.approx.f32 	%f17, %f16;
	div.rn.f32 	%f18, %f16, %f17;
	st.shared.f32 	[%r5+320], %f18;
	ld.global.nc.f32 	%f19, [%rd8+384];
	cos.approx.f32 	%f20, %f19;
	div.rn.f32 	%f21, %f19, %f20;
	st.shared.f32 	[%r5+384], %f21;
	ld.global.nc.f32 	%f22, [%rd8+448];
	cos.approx.f32 	%f23, %f22;
	div.rn.f32 	%f24, %f22, %f23;
	st.shared.f32 	[%r5+448], %f24;
	ld.global.nc.f32 	%f25, [%rd8+512];
	cos.approx.f32 	%f26, %f25;
	div.rn.f32 	%f27, %f25, %f26;
	st.shared.f32 	[%r5+512], %f27;
	ld.global.nc.f32 	%f28, [%rd8+576];
	cos.approx.f32 	%f29, %f28;
	div.rn.f32 	%f30, %f28, %f29;
	st.shared.f32 	[%r5+576], %f30;
	ld.global.nc.f32 	%f31, [%rd8+640];
	cos.approx.f32 	%f32, %f31;
	div.rn.f32 	%f33, %f31, %f32;
	st.shared.f32 	[%r5+640], %f33;
	ld.global.nc.f32 	%f34, [%rd8+704];
	cos.approx.f32 	%f35, %f34;
	div.rn.f32 	%f36, %f34, %f35;
	st.shared.f32 	[%r5+704], %f36;
	ld.global.nc.f32 	%f37, [%rd8+768];
	cos.approx.f32 	%f38, %f37;
	div.rn.f32 	%f39, %f37, %f38;
	st.shared.f32 	[%r5+768], %f39;
	ld.global.nc.f32 	%f40, [%rd8+832];
	cos.approx.f32 	%f41, %f40;
	div.rn.f32 	%f42, %f40, %f41;
	st.shared.f32 	[%r5+832], %f42;
	ld.global.nc.f32 	%f43, [%rd8+896];
	cos.approx.f32 	%f44, %f43;
	div.rn.f32 	%f45, %f43, %f44;
	st.shared.f32 	[%r5+896], %f45;
	ld.global.nc.f32 	%f46, [%rd8+960];
	cos.approx.f32 	%f47, %f46;
	div.rn.f32 	%f48, %f46, %f47;
	st.shared.f32 	[%r5+960], %f48;
	ld.global.nc.f32 	%f49, [%rd8+1024];
	cos.approx.f32 	%f50, %f49;
	div.rn.f32 	%f51, %f49, %f50;
	st.shared.f32 	[%r5+1024], %f51;
	ld.global.nc.f32 	%f52, [%rd8+1088];
	cos.approx.f32 	%f53, %f52;
	div.rn.f32 	%f54, %f52, %f53;
	st.shared.f32 	[%r5+1088], %f54;
	ld.global.nc.f32 	%f55, [%rd8+1152];
	cos.approx.f32 	%f56, %f55;
	div.rn.f32 	%f57, %f55, %f56;
	st.shared.f32 	[%r5+1152], %f57;
	ld.global.nc.f32 	%f58, [%rd8+1216];
	cos.approx.f32 	%f59, %f58;
	div.rn.f32 	%f60, %f58, %f59;
	st.shared.f32 	[%r5+1216], %f60;
	shl.b32 	%r6, %r1, 1;
	shl.b32 	%r7, %r1, 3;
	mov.u32 	%r8, _ZZ23default_function_kernelE11ph_4_shared;
	add.s32 	%r2, %r8, %r7;
	mul.wide.u32 	%rd9, %r6, 4;
	add.s64 	%rd1, %rd6, %rd9;
	ld.global.nc.v2.f32 	{%f61, %f62}, [%rd1];
	st.shared.v2.f32 	[%r2], {%f61, %f62};
	setp.gt.u32 	%p1, %r1, 3;
	@%p1 bra 	$L__BB0_2;
	ld.global.nc.v2.f32 	{%f63, %f64}, [%rd1+128];
	st.shared.v2.f32 	[%r2+128], {%f63, %f64};
$L__BB0_2:
	bar.sync 	0;
	shr.u32 	%r9, %r1, 1;
	and.b32  	%r10, %r1, 1;
	setp.eq.b32 	%p2, %r10, 1;
	selp.b32 	%r11, 10, 0, %p2;
	mad.lo.s32 	%r12, %r9, 40, %r11;
	shl.b32 	%r13, %r12, 2;
	add.s32 	%r15, %r4, %r13;
	ld.shared.f32 	%f65, [%r15];
	mad.lo.s32 	%r17, %r9, 20, %r8;
	ld.shared.f32 	%f66, [%r17];
	fma.rn.f32 	%f67, %f65, %f66, 0f00000000;
	ld.shared.f32 	%f68, [%r15+80];
	fma.rn.f32 	%f69, %f68, %f66, 0f00000000;
	ld.shared.f32 	%f70, [%r15+4];
	ld.shared.f32 	%f71, [%r17+4];
	fma.rn.f32 	%f72, %f70, %f71, %f67;
	ld.shared.f32 	%f73, [%r15+84];
	fma.rn.f32 	%f74, %f73, %f71, %f69;
	ld.shared.f32 	%f75, [%r15+8];
	ld.shared.f32 	%f76, [%r17+8];
	fma.rn.f32 	%f77, %f75, %f76, %f72;
	ld.shared.f32 	%f78, [%r15+88];
	fma.rn.f32 	%f79, %f78, %f76, %f74;
	ld.shared.f32 	%f80, [%r15+12];
	ld.shared.f32 	%f81, [%r17+12];
	fma.rn.f32 	%f82, %f80, %f81, %f77;
	ld.shared.f32 	%f83, [%r15+92];
	fma.rn.f32 	%f84, %f83, %f81, %f79;
	ld.shared.f32 	%f85, [%r15+16];
	ld.shared.f32 	%f86, [%r17+16];
	fma.rn.f32 	%f87, %f85, %f86, %f82;
	ld.shared.f32 	%f88, [%r15+96];
	fma.rn.f32 	%f89, %f88, %f86, %f84;
	ld.shared.f32 	%f90, [%r15+20];
	fma.rn.f32 	%f91, %f90, %f66, 0f00000000;
	ld.shared.f32 	%f92, [%r15+100];
	fma.rn.f32 	%f93, %f92, %f66, 0f00000000;
	ld.shared.f32 	%f94, [%r15+24];
	fma.rn.f32 	%f95, %f94, %f71, %f91;
	ld.shared.f32 	%f96, [%r15+104];
	fma.rn.f32 	%f97, %f96, %f71, %f93;
	ld.shared.f32 	%f98, [%r15+28];
	fma.rn.f32 	%f99, %f98, %f76, %f95;
	ld.shared.f32 	%f100, [%r15+108];
	fma.rn.f32 	%f101, %f100, %f76, %f97;
	ld.shared.f32 	%f102, [%r15+32];
	fma.rn.f32 	%f103, %f102, %f81, %f99;
	ld.shared.f32 	%f104, [%r15+112];
	fma.rn.f32 	%f105, %f104, %f81, %f101;
	ld.shared.f32 	%f106, [%r15+36];
	fma.rn.f32 	%f107, %f106, %f86, %f103;
	ld.shared.f32 	%f108, [%r15+116];
	fma.rn.f32 	%f109, %f108, %f86, %f105;
	and.b32  	%r19, %r3, 56;
	and.b32  	%r21, %r6, 2;
	or.b32  	%r22, %r19, %r21;
	cvta.to.global.u64 	%rd10, %rd2;
	mul.wide.u32 	%rd11, %r22, 4;
	add.s64 	%rd12, %rd10, %rd11;
	st.global.f32 	[%rd12], %f87;
	st.global.f32 	[%rd12+16], %f89;
	st.global.f32 	[%rd12+4], %f107;
	st.global.f32 	[%rd12+20], %f109;
	ret;

}


// ===== COMPILED SASS (sm_100) =====

	.target	sm_100

	.elftype	@"ET_EXEC"


//--------------------- .note.nv.tkinfo           --------------------------
	.section	.note.nv.tkinfo,"",@"SHT_NOTE"
	.sectionflags	@"SHF_NOTE_NV_TKINFO"
	.tkinfo
        /*0018*/ 	.word	0x00000002
        /*0030*/ 	.string	""
        /*0030*/ 	.string	"ptxas"
        /*0030*/ 	.string	"Cuda compilation tools, release 13.0, V13.0.88"
        /*0030*/ 	.string	"Build cuda_13.0.r13.0/compiler.36424714_0"
        /*0030*/ 	.string	"-arch sm_100 -m 64 "



//--------------------- .note.nv.cuinfo           --------------------------
	.section	.note.nv.cuinfo,"",@"SHT_NOTE"
	.sectionflags	@"SHF_NOTE_NV_CUINFO"
        /*0018*/ 	.short	0x0002
        /*001a*/ 	.short	0x0064
        /*001c*/ 	.short	0x0082
	.zero		2


//--------------------- .nv.info                  --------------------------
	.section	.nv.info,"",@"SHT_CUDA_INFO"
	.align	4


	//----- nvinfo : EIATTR_REGCOUNT
	.align		4
        /*0000*/ 	.byte	0x04, 0x2f
        /*0002*/ 	.short	(.L_1 - .L_0)
	.align		4
.L_0:
        /*0004*/ 	.word	index@(default_function_kernel)
        /*0008*/ 	.word	0x00000022


	//----- nvinfo : EIATTR_FRAME_SIZE
	.align		4
.L_1:
        /*000c*/ 	.byte	0x04, 0x11
        /*000e*/ 	.short	(.L_3 - .L_2)
	.align		4
.L_2:
        /*0010*/ 	.word	index@($__internal_0_$__cuda_sm3x_div_rn_noftz_f32_slowpath)
        /*0014*/ 	.word	0x00000000


	//----- nvinfo : EIATTR_FRAME_SIZE
	.align		4
.L_3:
        /*0018*/ 	.byte	0x04, 0x11
        /*001a*/ 	.short	(.L_5 - .L_4)
	.align		4
.L_4:
        /*001c*/ 	.word	index@(default_function_kernel)
        /*0020*/ 	.word	0x00000000


	//----- nvinfo : EIATTR_MIN_STACK_SIZE
	.align		4
.L_5:
        /*0024*/ 	.byte	0x04, 0x12
        /*0026*/ 	.short	(.L_7 - .L_6)
	.align		4
.L_6:
        /*0028*/ 	.word	index@(default_function_kernel)
        /*002c*/ 	.word	0x00000000
.L_7:


//--------------------- .nv.compat                --------------------------
	.section	.nv.compat,"",@"SHT_CUDA_COMPAT_INFO"
	.align	4
        /*0000*/ 	.byte	0x02, 0x09, 0x00, 0x00, 0x02, 0x02, 0x01, 0x00, 0x02, 0x05, 0x05, 0x00, 0x03, 0x07, 0x01, 0x01
        /*0010*/ 	.byte	0x02, 0x03, 0x00, 0x00, 0x02, 0x06, 0x01, 0x00, 0x04, 0x0b, 0x08, 0x00, 0x01, 0x00, 0x00, 0x00
        /*0020*/ 	.byte	0x00, 0x00, 0x00, 0x00


//--------------------- .nv.info.default_function_kernel --------------------------
	.section	.nv.info.default_function_kernel,"",@"SHT_CUDA_INFO"
	.sectionflags	@""
	.align	4


	//----- nvinfo : EIATTR_CUDA_API_VERSION
	.align		4
        /*0000*/ 	.byte	0x04, 0x37
        /*0002*/ 	.short	(.L_9 - .L_8)
.L_8:
        /*0004*/ 	.word	0x00000082


	//----- nvinfo : EIATTR_KPARAM_INFO
	.align		4
.L_9:
        /*0008*/ 	.byte	0x04, 0x17
        /*000a*/ 	.short	(.L_11 - .L_10)
.L_10:
        /*000c*/ 	.word	0x00000000
        /*0010*/ 	.short	0x0002
        /*0012*/ 	.short	0x0010
        /*0014*/ 	.byte	0x00, 0xf5, 0x21, 0x00


	//----- nvinfo : EIATTR_KPARAM_INFO
	.align		4
.L_11:
        /*0018*/ 	.byte	0x04, 0x17
        /*001a*/ 	.short	(.L_13 - .L_12)
.L_12:
        /*001c*/ 	.word	0x00000000
        /*0020*/ 	.short	0x0001
        /*0022*/ 	.short	0x0008
        /*0024*/ 	.byte	0x00, 0xf5, 0x21, 0x00


	//----- nvinfo : EIATTR_KPARAM_INFO
	.align		4
.L_13:
        /*0028*/ 	.byte	0x04, 0x17
        /*002a*/ 	.short	(.L_15 - .L_14)
.L_14:
        /*002c*/ 	.word	0x00000000
        /*0030*/ 	.short	0x0000
        /*0032*/ 	.short	0x0000
        /*0034*/ 	.byte	0x00, 0xf5, 0x21, 0x00


	//----- nvinfo : EIATTR_SPARSE_MMA_MASK
	.align		4
.L_15:
        /*0038*/ 	.byte	0x03, 0x50
        /*003a*/ 	.short	0x0000


	//----- nvinfo : EIATTR_MAXREG_COUNT
	.align		4
        /*003c*/ 	.byte	0x03, 0x1b
        /*003e*/ 	.short	0x00ff


	//----- nvinfo : EIATTR_NUM_BARRIERS
	.align		4
        /*0040*/ 	.byte	0x02, 0x4c
        /*0042*/ 	.byte	0x01
	.zero		1


	//----- nvinfo : EIATTR_MERCURY_ISA_VERSION
	.align		4
        /*0044*/ 	.byte	0x03, 0x5f
        /*0046*/ 	.short	0x0101


	//----- nvinfo : EIATTR_VRC_CTA_INIT_COUNT
	.align		4
        /*0048*/ 	.byte	0x02, 0x4a
	.zero		1
	.zero		1


	//----- nvinfo : EIATTR_EXIT_INSTR_OFFSETS
	.align		4
        /*004c*/ 	.byte	0x04, 0x1c
        /*004e*/ 	.short	(.L_17 - .L_16)


	//   ....[0]....
.L_16:
        /*0050*/ 	.word	0x00001930


	//----- nvinfo : EIATTR_MAX_THREADS
	.align		4
.L_17:
        /*0054*/ 	.byte	0x04, 0x05
        /*0056*/ 	.short	(.L_19 - .L_18)
.L_18:
        /*0058*/ 	.word	0x00000010
        /*005c*/ 	.word	0x00000001
        /*0060*/ 	.word	0x00000001


	//----- nvinfo : EIATTR_CRS_STACK_SIZE
	.align		4
.L_19:
        /*0064*/ 	.byte	0x04, 0x1e
        /*0066*/ 	.short	(.L_21 - .L_20)
.L_20:
        /*0068*/ 	.word	0x00000000


	//----- nvinfo : EIATTR_CBANK_PARAM_SIZE
	.align		4
.L_21:
        /*006c*/ 	.byte	0x03, 0x19
        /*006e*/ 	.short	0x0018


	//----- nvinfo : EIATTR_PARAM_CBANK
	.align		4
        /*0070*/ 	.byte	0x04, 0x0a
        /*0072*/ 	.short	(.L_23 - .L_22)
	.align		4
.L_22:
        /*0074*/ 	.word	index@(.nv.constant0.default_function_kernel)
        /*0078*/ 	.short	0x0380
        /*007a*/ 	.short	0x0018


	//----- nvinfo : EIATTR_SW_WAR
	.align		4
.L_23:
        /*007c*/ 	.byte	0x04, 0x36
        /*007e*/ 	.short	(.L_25 - .L_24)
.L_24:
        /*0080*/ 	.word	0x00000008
.L_25:


//--------------------- .nv.callgraph             --------------------------
	.section	.nv.callgraph,"",@"SHT_CUDA_CALLGRAPH"
	.align	4
	.sectionentsize	8
	.align		4
        /*0000*/ 	.word	0x00000000
	.align		4
        /*0004*/ 	.word	0xffffffff
	.align		4
        /*0008*/ 	.word	0x00000000
	.align		4
        /*000c*/ 	.word	0xfffffffe
	.align		4
        /*0010*/ 	.word	0x00000000
	.align		4
        /*0014*/ 	.word	0xfffffffd
	.align		4
        /*0018*/ 	.word	0x00000000
	.align		4
        /*001c*/ 	.word	0xfffffffc


//--------------------- .text.default_function_kernel --------------------------
	.section	.text.default_function_kernel,"ax",@progbits
	.align	128
        .global         default_function_kernel
        .type           default_function_kernel,@function
        .size           default_function_kernel,(.L_x_52 - default_function_kernel)
        .other          default_function_kernel,@"STO_CUDA_ENTRY STV_DEFAULT"
default_function_kernel:
.text.default_function_kernel:
[----:B------:R-:W-:Y:S01]  /*0000*/  LDC R1, c[0x0][0x37c] ;  /* 0x0000df00ff017b82 */ /* 0x000fe20000000800 */
[----:B------:R-:W0:Y:S07]  /*0010*/  S2R R2, SR_TID.X ;  /* 0x0000000000027919 */ /* 0x000e2e0000002100 */
[----:B------:R-:W0:Y:S01]  /*0020*/  LDC.64 R4, c[0x0][0x388] ;  /* 0x0000e200ff047b82 */ /* 0x000e220000000a00 */
[----:B------:R-:W1:Y:S01]  /*0030*/  LDCU.64 UR6, c[0x0][0x358] ;  /* 0x00006b00ff0677ac */ /* 0x000e620008000a00 */
[----:B0-----:R-:W-:-:S05]  /*0040*/  IMAD.WIDE.U32 R4, R2, 0x4, R4 ;  /* 0x0000000402047825 */ /* 0x001fca00078e0004 */
[----:B-1----:R-:W2:Y:S01]  /*0050*/  LDG.E.CONSTANT R0, desc[UR6][R4.64] ;  /* 0x0000000604007981 */ /* 0x002ea2000c1e9900 */
[----:B------:R-:W-:Y:S01]  /*0060*/  BSSY.RECONVERGENT B2, `(.L_x_0) ;  /* 0x000000d000027945 */ /* 0x000fe20003800200 */
[----:B--2---:R-:W-:-:S06]  /*0070*/  FMUL.RZ R3, R0, 0.15915493667125701904 ;  /* 0x3e22f98300037820 */ /* 0x004fcc000040c000 */
[----:B------:R-:W0:Y:S08]  /*0080*/  MUFU.COS R3, R3 ;  /* 0x0000000300037308 */ /* 0x000e300000000000 */
[----:B0-----:R-:W0:Y:S08]  /*0090*/  MUFU.RCP R6, R3 ;  /* 0x0000000300067308 */ /* 0x001e300000001000 */
[----:B------:R-:W1:Y:S01]  /*00a0*/  FCHK P0, R0, R3 ;  /* 0x0000000300007302 */ /* 0x000e620000000000 */
[----:B0-----:R-:W-:-:S04]  /*00b0*/  FFMA R7, -R3, R6, 1 ;  /* 0x3f80000003077423 */ /* 0x001fc80000000106 */
[----:B------:R-:W-:-:S04]  /*00c0*/  FFMA R7, R6, R7, R6 ;  /* 0x0000000706077223 */ /* 0x000fc80000000006 */
[----:B------:R-:W-:-:S04]  /*00d0*/  FFMA R6, R0, R7, RZ ;  /* 0x0000000700067223 */ /* 0x000fc800000000ff */
[----:B------:R-:W-:-:S04]  /*00e0*/  FFMA R8, -R3, R6, R0 ;  /* 0x0000000603087223 */ /* 0x000fc80000000100 */
[----:B------:R-:W-:Y:S01]  /*00f0*/  FFMA R7, R7, R8, R6 ;  /* 0x0000000807077223 */ /* 0x000fe20000000006 */
[----:B-1----:R-:W-:Y:S06]  /*0100*/  @!P0 BRA `(.L_x_1) ;  /* 0x0000000000088947 */ /* 0x002fec0003800000 */
[----:B------:R-:W-:-:S07]  /*0110*/  MOV R12, 0x130 ;  /* 0x00000130000c7802 */ /* 0x000fce0000000f00 */
[----:B------:R-:W-:Y:S05]  /*0120*/  CALL.REL.NOINC `($__internal_0_$__cuda_sm3x_div_rn_noftz_f32_slowpath) ;  /* 0x0000001800047944 */ /* 0x000fea0003c00000 */
.L_x_1:
[----:B------:R-:W-:Y:S05]  /*0130*/  BSYNC.RECONVERGENT B2 ;  /* 0x0000000000027941 */ /* 0x000fea0003800200 */
.L_x_0:
[----:B------:R-:W2:Y:S01]  /*0140*/  LDG.E.CONSTANT R0, desc[UR6][R4.64+0x40] ;  /* 0x0000400604007981 */ /* 0x000ea2000c1e9900 */
[----:B------:R-:W0:Y:S01]  /*0150*/  S2UR UR5, SR_CgaCtaId ;  /* 0x00000000000579c3 */ /* 0x000e220000008800 */
[----:B------:R-:W-:Y:S01]  /*0160*/  UMOV UR4, 0x400 ;  /* 0x0000040000047882 */ /* 0x000fe20000000000 */
[----:B------:R-:W-:Y:S01]  /*0170*/  SHF.L.U32 R6, R2, 0x2, RZ ;  /* 0x0000000202067819 */ /* 0x000fe200000006ff */
[----:B------:R-:W-:Y:S01]  /*0180*/  BSSY.RECONVERGENT B2, `(.L_x_2) ;  /* 0x0000010000027945 */ /* 0x000fe20003800200 */
[----:B0-----:R-:W-:-:S09]  /*0190*/  ULEA UR4, UR5, UR4, 0x18 ;  /* 0x0000000405047291 */ /* 0x001fd2000f8ec0ff */
[----:B------:R0:W-:Y:S01]  /*01a0*/  STS [R6+UR4], R7 ;  /* 0x0000000706007988 */ /* 0x0001e20008000804 */
[----:B--2---:R-:W-:-:S06]  /*01b0*/  FMUL.RZ R3, R0, 0.15915493667125701904 ;  /* 0x3e22f98300037820 */ /* 0x004fcc000040c000 */
[----:B------:R-:W1:Y:S08]  /*01c0*/  MUFU.COS R3, R3 ;  /* 0x0000000300037308 */ /* 0x000e700000000000 */
[----:B-1----:R-:W1:Y:S08]  /*01d0*/  MUFU.RCP R8, R3 ;  /* 0x0000000300087308 */ /* 0x002e700000001000 */
[----:B------:R-:W2:Y:S01]  /*01e0*/  FCHK P0, R0, R3 ;  /* 0x0000000300007302 */ /* 0x000ea20000000000 */
[----:B-1----:R-:W-:-:S04]  /*01f0*/  FFMA R9, -R3, R8, 1 ;  /* 0x3f80000003097423 */ /* 0x002fc80000000108 */
[----:B------:R-:W-:-:S04]  /*0200*/  FFMA R9, R8, R9, R8 ;  /* 0x0000000908097223 */ /* 0x000fc80000000008 */
[----:B------:R-:W-:-:S04]  /*0210*/  FFMA R8, R0, R9, RZ ;  /* 0x0000000900087223 */ /* 0x000fc800000000ff */
[----:B------:R-:W-:-:S04]  /*0220*/  FFMA R10, -R3, R8, R0 ;  /* 0x00000008030a7223 */ /* 0x000fc80000000100 */
[----:B------:R-:W-:Y:S01]  /*0230*/  FFMA R9, R9, R10, R8 ;  /* 0x0000000a09097223 */ /* 0x000fe20000000008 */
[----:B0-2---:R-:W-:Y:S06]  /*0240*/  @!P0 BRA `(.L_x_3) ;  /* 0x00000000000c8947 */ /* 0x005fec0003800000 */
[----:B------:R-:W-:-:S07]  /*0250*/  MOV R12, 0x270 ;  /* 0x00000270000c7802 */ /* 0x000fce0000000f00 */
[----:B------:R-:W-:Y:S05]  /*0260*/  CALL.REL.NOINC `($__internal_0_$__cuda_sm3x_div_rn_noftz_f32_slowpath) ;  /* 0x0000001400b47944 */ /* 0x000fea0003c00000 */
[----:B------:R-:W-:-:S07]  /*0270*/  MOV R9, R7 ;  /* 0x0000000700097202 */ /* 0x000fce0000000f00 */
.L_x_3:
[----:B------:R-:W-:Y:S05]  /*0280*/  BSYNC.RECONVERGENT B2 ;  /* 0x0000000000027941 */ /* 0x000fea0003800200 */
.L_x_2:
[----:B------:R-:W2:Y:S01]  /*0290*/  LDG.E.CONSTANT R0, desc[UR6][R4.64+0x80] ;  /* 0x0000800604007981 */ /* 0x000ea2000c1e9900 */
[----:B------:R-:W-:Y:S03]  /*02a0*/  BSSY.RECONVERGENT B2, `(.L_x_4) ;  /* 0x000000e000027945 */ /* 0x000fe60003800200 */
[----:B------:R0:W-:Y:S01]  /*02b0*/  STS [R6+UR4+0x40], R9 ;  /* 0x0000400906007988 */ /* 0x0001e20008000804 */
        /* <DEDUP_REMOVED lines=12> */
.L_x_5:
[----:B------:R-:W-:Y:S05]  /*0380*/  BSYNC.RECONVERGENT B2 ;  /* 0x0000000000027941 */ /* 0x000fea0003800200 */
.L_x_4:
        /* <DEDUP_REMOVED lines=16> */
.L_x_7:
[----:B------:R-:W-:Y:S05]  /*0490*/  BSYNC.RECONVERGENT B2 ;  /* 0x0000000000027941 */ /* 0x000fea0003800200 */
.L_x_6:
        /* <DEDUP_REMOVED lines=15> */
.L_x_9:
[----:B------:R-:W-:Y:S05]  /*0590*/  BSYNC.RECONVERGENT B2 ;  /* 0x0000000000027941 */ /* 0x000fea0003800200 */
.L_x_8:
        /* <DEDUP_REMOVED lines=16> */
.L_x_11:
[----:B------:R-:W-:Y:S05]  /*06a0*/  BSYNC.RECONVERGENT B2 ;  /* 0x0000000000027941 */ /* 0x000fea0003800200 */
.L_x_10:
        /* <DEDUP_REMOVED lines=15> */
.L_x_13:
[----:B------:R-:W-:Y:S05]  /*07a0*/  BSYNC.RECONVERGENT B2 ;  /* 0x0000000000027941 */ /* 0x000fea0003800200 */
.L_x_12:
        /* <DEDUP_REMOVED lines=16> */
.L_x_15:
[----:B------:R-:W-:Y:S05]  /*08b0*/  BSYNC.RECONVERGENT B2 ;  /* 0x0000000000027941 */ /* 0x000fea0003800200 */
.L_x_14:
        /* <DEDUP_REMOVED lines=15> */
.L_x_17:
[----:B------:R-:W-:Y:S05]  /*09b0*/  BSYNC.RECONVERGENT B2 ;  /* 0x0000000000027941 */ /* 0x000fea0003800200 */
.L_x_16:
        /* <DEDUP_REMOVED lines=16> */
.L_x_19:
[----:B------:R-:W-:Y:S05]  /*0ac0*/  BSYNC.RECONVERGENT B2 ;  /* 0x0000000000027941 */ /* 0x000fea0003800200 */
.L_x_18:
        /* <DEDUP_REMOVED lines=15> */
.L_x_21:
[----:B------:R-:W-:Y:S05]  /*0bc0*/  BSYNC.RECONVERGENT B2 ;  /* 0x0000000000027941 */ /* 0x000fea0003800200 */
.L_x_20:
        /* <DEDUP_REMOVED lines=16> */
.L_x_23:
[----:B------:R-:W-:Y:S05]  /*0cd0*/  BSYNC.RECONVERGENT B2 ;  /* 0x0000000000027941 */ /* 0x000fea0003800200 */
.L_x_22:
        /* <DEDUP_REMOVED lines=15> */
.L_x_25:
[----:B------:R-:W-:Y:S05]  /*0dd0*/  BSYNC.RECONVERGENT B2 ;  /* 0x0000000000027941 */ /* 0x000fea0003800200 */
.L_x_24:
        /* <DEDUP_REMOVED lines=16> */
.L_x_27:
[----:B------:R-:W-:Y:S05]  /*0ee0*/  BSYNC.RECONVERGENT B2 ;  /* 0x0000000000027941 */ /* 0x000fea0003800200 */
.L_x_26:
        /* <DEDUP_REMOVED lines=15> */
.L_x_29:
[----:B------:R-:W-:Y:S05]  /*0fe0*/  BSYNC.RECONVERGENT B2 ;  /* 0x0000000000027941 */ /* 0x000fea0003800200 */
.L_x_28:
        /* <DEDUP_REMOVED lines=16> */
.L_x_31:
[----:B------:R-:W-:Y:S05]  /*10f0*/  BSYNC.RECONVERGENT B2 ;  /* 0x0000000000027941 */ /* 0x000fea0003800200 */
.L_x_30:
        /* <DEDUP_REMOVED lines=15> */
.L_x_33:
[----:B------:R-:W-:Y:S05]  /*11f0*/  BSYNC.RECONVERGENT B2 ;  /* 0x0000000000027941 */ /* 0x000fea0003800200 */
.L_x_32:
        /* <DEDUP_REMOVED lines=16> */
.L_x_35:
[----:B------:R-:W-:Y:S05]  /*1300*/  BSYNC.RECONVERGENT B2 ;  /* 0x0000000000027941 */ /* 0x000fea0003800200 */
.L_x_34:
        /* <DEDUP_REMOVED lines=15> */
.L_x_37:
[----:B------:R-:W-:Y:S05]  /*1400*/  BSYNC.RECONVERGENT B2 ;  /* 0x0000000000027941 */ /* 0x000fea0003800200 */
.L_x_36:
        /* <DEDUP_REMOVED lines=16> */
.L_x_39:
[----:B------:R-:W-:Y:S05]  /*1510*/  BSYNC.RECONVERGENT B2 ;  /* 0x0000000000027941 */ /* 0x000fea0003800200 */
.L_x_38:
[----:B------:R-:W0:Y:S01]  /*1520*/  LDC.64 R4, c[0x0][0x390] ;  /* 0x0000e400ff047b82 */ /* 0x000e220000000a00 */
[C---:B------:R-:W-:Y:S02]  /*1530*/  ISETP.GT.U32.AND P0, PT, R2.reuse, 0x3, PT ;  /* 0x000000030200780c */ /* 0x040fe40003f04070 */
[----:B------:R-:W-:-:S05]  /*1540*/  SHF.L.U32 R7, R2, 0x1, RZ ;  /* 0x0000000102077819 */ /* 0x000fca00000006ff */
[----:B0-----:R-:W-:-:S05]  /*1550*/  IMAD.WIDE.U32 R4, R7, 0x4, R4 ;  /* 0x0000000407047825 */ /* 0x001fca00078e0004 */
[----:B------:R-:W2:Y:S04]  /*1560*/  LDG.E.64.CONSTANT R14, desc[UR6][R4.64] ;  /* 0x00000006040e7981 */ /* 0x000ea8000c1e9b00 */
[----:B------:R-:W3:Y:S01]  /*1570*/  @!P0 LDG.E.64.CONSTANT R16, desc[UR6][R4.64+0x80] ;  /* 0x0000800604108981 */ /* 0x000ee2000c1e9b00 */
[----:B------:R-:W-:Y:S02]  /*1580*/  LOP3.LUT R0, R2, 0x1, RZ, 0xc0, !PT ;  /* 0x0000000102007812 */ /* 0x000fe400078ec0ff */
[----:B------:R-:W-:Y:S01]  /*1590*/  MOV R3, 0x400 ;  /* 0x0000040000037802 */ /* 0x000fe20000000f00 */
[----:B------:R-:W0:Y:S01]  /*15a0*/  S2R R13, SR_CgaCtaId ;  /* 0x00000000000d7919 */ /* 0x000e220000008800 */
[----:B------:R-:W-:Y:S02]  /*15b0*/  ISETP.NE.U32.AND P1, PT, R0, 0x1, PT ;  /* 0x000000010000780c */ /* 0x000fe40003f25070 */
[----:B------:R-:W-:Y:S01]  /*15c0*/  IADD3 R0, PT, PT, R3, 0x500, RZ ;  /* 0x0000050003007810 */ /* 0x000fe20007ffe0ff */
[----:B------:R1:W-:Y:S01]  /*15d0*/  STS [R6+UR4+0x4c0], R9 ;  /* 0x0004c00906007988 */ /* 0x0003e20008000804 */
[----:B------:R-:W-:-:S02]  /*15e0*/  SHF.R.U32.HI R8, RZ, 0x1, R2 ;  /* 0x00000001ff087819 */ /* 0x000fc40000011602 */
[----:B------:R-:W-:-:S05]  /*15f0*/  SEL R11, RZ, 0xa, P1 ;  /* 0x0000000aff0b7807 */ /* 0x000fca0000800000 */
[----:B------:R-:W-:Y:S01]  /*1600*/  IMAD R11, R8, 0x28, R11 ;  /* 0x00000028080b7824 */ /* 0x000fe200078e020b */
[----:B-1----:R-:W-:-:S04]  /*1610*/  LOP3.LUT R6, R6, 0x38, RZ, 0xc0, !PT ;  /* 0x0000003806067812 */ /* 0x002fc800078ec0ff */
[----:B------:R-:W-:Y:S02]  /*1620*/  LEA R24, R11, UR4, 0x2 ;  /* 0x000000040b187c11 */ /* 0x000fe4000f8e10ff */
[----:B------:R-:W-:Y:S02]  /*1630*/  LOP3.LUT R7, R6, 0x2, R7, 0xf8, !PT ;  /* 0x0000000206077812 */ /* 0x000fe400078ef807 */
[----:B0-----:R-:W-:-:S04]  /*1640*/  LEA R3, R13, R0, 0x18 ;  /* 0x000000000d037211 */ /* 0x001fc800078ec0ff */
[----:B------:R-:W-:Y:S01]  /*1650*/  LEA R10, R2, R3, 0x3 ;  /* 0x00000003020a7211 */ /* 0x000fe200078e18ff */
[----:B------:R-:W-:-:S04]  /*1660*/  IMAD R25, R8, 0x14, R3 ;  /* 0x0000001408197824 */ /* 0x000fc800078e0203 */
[----:B--2---:R0:W-:Y:S04]  /*1670*/  STS.64 [R10], R14 ;  /* 0x0000000e0a007388 */ /* 0x0041e80000000a00 */
[----:B---3--:R-:W-:Y:S01]  /*1680*/  @!P0 STS.64 [R10+0x80], R16 ;  /* 0x000080100a008388 */ /* 0x008fe20000000a00 */
[----:B------:R-:W-:Y:S08]  /*1690*/  BAR.SYNC.DEFER_BLOCKING 0x0 ;  /* 0x0000000000007b1d */ /* 0x000ff00000010000 */
[----:B0-----:R-:W0:Y:S01]  /*16a0*/  LDC.64 R14, c[0x0][0x380] ;  /* 0x0000e000ff0e7b82 */ /* 0x001e220000000a00 */
[----:B------:R-:W-:Y:S04]  /*16b0*/  LDS R0, [R25] ;  /* 0x0000000019007984 */ /* 0x000fe80000000800 */
[----:B------:R-:W1:Y:S01]  /*16c0*/  LDS.64 R2, [R24] ;  /* 0x0000000018027984 */ /* 0x000e620000000a00 */
[----:B0-----:R-:W-:-:S03]  /*16d0*/  IMAD.WIDE.U32 R14, R7, 0x4, R14 ;  /* 0x00000004070e7825 */ /* 0x001fc600078e000e */
[----:B------:R-:W0:Y:S04]  /*16e0*/  LDS.64 R26, [R24+0x50] ;  /* 0x00005000181a7984 */ /* 0x000e280000000a00 */
[----:B------:R-:W2:Y:S04]  /*16f0*/  LDS.64 R12, [R24+0x10] ;  /* 0x00001000180c7984 */ /* 0x000ea80000000a00 */
[----:B------:R-:W3:Y:S04]  /*1700*/  LDS.64 R8, [R24+0x60] ;  /* 0x0000600018087984 */ /* 0x000ee80000000a00 */
[----:B------:R-:W4:Y:S04]  /*1710*/  LDS R29, [R25+0x4] ;  /* 0x00000400191d7984 */ /* 0x000f280000000800 */
[----:B------:R-:W5:Y:S04]  /*1720*/  LDS.64 R18, [R24+0x18] ;  /* 0x0000180018127984 */ /* 0x000f680000000a00 */
[----:B------:R-:W5:Y:S04]  /*1730*/  LDS.64 R16, [R24+0x68] ;  /* 0x0000680018107984 */ /* 0x000f680000000a00 */
[----:B------:R-:W5:Y:S04]  /*1740*/  LDS R28, [R25+0x8] ;  /* 0x00000800191c7984 */ /* 0x000f680000000800 */
[----:B------:R-:W5:Y:S04]  /*1750*/  LDS.64 R22, [R24+0x8] ;  /* 0x0000080018167984 */ /* 0x000f680000000a00 */
[----:B------:R-:W5:Y:S04]  /*1760*/  LDS.64 R20, [R24+0x58] ;  /* 0x0000580018147984 */ /* 0x000f680000000a00 */
[----:B------:R-:W5:Y:S01]  /*1770*/  LDS R31, [R25+0xc] ;  /* 0x00000c00191f7984 */ /* 0x000f620000000800 */
[----:B-1----:R-:W-:-:S03]  /*1780*/  FFMA R2, R2, R0, RZ ;  /* 0x0000000002027223 */ /* 0x002fc600000000ff */
[----:B------:R-:W1:Y:S01]  /*1790*/  LDS.64 R4, [R24+0x20] ;  /* 0x0000200018047984 */ /* 0x000e620000000a00 */
[----:B0-----:R-:W-:-:S03]  /*17a0*/  FFMA R26, R0, R26, RZ ;  /* 0x0000001a001a7223 */ /* 0x001fc600000000ff */
[----:B------:R-:W0:Y:S01]  /*17b0*/  LDS.64 R10, [R24+0x70] ;  /* 0x00007000180a7984 */ /* 0x000e220000000a00 */
[----:B--2---:R-:W-:-:S03]  /*17c0*/  FFMA R13, R0, R13, RZ ;  /* 0x0000000d000d7223 */ /* 0x004fc600000000ff */
[----:B------:R-:W2:Y:S01]  /*17d0*/  LDS R30, [R25+0x10] ;  /* 0x00001000191e7984 */ /* 0x000ea20000000800 */
[----:B---3--:R-:W-:Y:S01]  /*17e0*/  FFMA R9, R0, R9, RZ ;  /* 0x0000000900097223 */ /* 0x008fe200000000ff */
[C---:B----4-:R-:W-:Y:S01]  /*17f0*/  FFMA R3, R29.reuse, R3, R2 ;  /* 0x000000031d037223 */ /* 0x050fe20000000002 */
[C---:B------:R-:W-:Y:S01]  /*1800*/  FFMA R27, R29.reuse, R27, R26 ;  /* 0x0000001b1d1b7223 */ /* 0x040fe2000000001a */
[C---:B-----5:R-:W-:Y:S01]  /*1810*/  FFMA R18, R29.reuse, R18, R13 ;  /* 0x000000121d127223 */ /* 0x060fe2000000000d */
[----:B------:R-:W-:-:S03]  /*1820*/  FFMA R16, R29, R16, R9 ;  /* 0x000000101d107223 */ /* 0x000fc60000000009 */
[C---:B------:R-:W-:Y:S01]  /*1830*/  FFMA R19, R28.reuse, R19, R18 ;  /* 0x000000131c137223 */ /* 0x040fe20000000012 */
[----:B------:R-:W-:Y:S01]  /*1840*/  FFMA R17, R28, R17, R16 ;  /* 0x000000111c117223 */ /* 0x000fe20000000010 */
[----:B------:R-:W-:Y:S01]  /*1850*/  FFMA R22, R22, R28, R3 ;  /* 0x0000001c16167223 */ /* 0x000fe20000000003 */
[----:B------:R-:W-:-:S03]  /*1860*/  FFMA R20, R28, R20, R27 ;  /* 0x000000141c147223 */ /* 0x000fc6000000001b */
[C---:B------:R-:W-:Y:S01]  /*1870*/  FFMA R23, R31.reuse, R23, R22 ;  /* 0x000000171f177223 */ /* 0x040fe20000000016 */
[C---:B------:R-:W-:Y:S01]  /*1880*/  FFMA R21, R31.reuse, R21, R20 ;  /* 0x000000151f157223 */ /* 0x040fe20000000014 */
[C---:B-1----:R-:W-:Y:S01]  /*1890*/  FFMA R4, R31.reuse, R4, R19 ;  /* 0x000000041f047223 */ /* 0x042fe20000000013 */
[----:B0-----:R-:W-:Y:S01]  /*18a0*/  FFMA R10, R31, R10, R17 ;  /* 0x0000000a1f0a7223 */ /* 0x001fe20000000011 */
[----:B--2---:R-:W-:Y:S01]  /*18b0*/  FFMA R23, R12, R30, R23 ;  /* 0x0000001e0c177223 */ /* 0x004fe20000000017 */
[C---:B------:R-:W-:Y:S01]  /*18c0*/  FFMA R21, R30.reuse, R8, R21 ;  /* 0x000000081e157223 */ /* 0x040fe20000000015 */
[C---:B------:R-:W-:Y:S01]  /*18d0*/  FFMA R5, R30.reuse, R5, R4 ;  /* 0x000000051e057223 */ /* 0x040fe20000000004 */
[----:B------:R-:W-:Y:S02]  /*18e0*/  FFMA R11, R30, R11, R10 ;  /* 0x0000000b1e0b7223 */ /* 0x000fe4000000000a */
[----:B------:R-:W-:Y:S04]  /*18f0*/  STG.E desc[UR6][R14.64], R23 ;  /* 0x000000170e007986 */ /* 0x000fe8000c101906 */
[----:B------:R-:W-:Y:S04]  /*1900*/  STG.E desc[UR6][R14.64+0x10], R21 ;  /* 0x000010150e007986 */ /* 0x000fe8000c101906 */
[----:B------:R-:W-:Y:S04]  /*1910*/  STG.E desc[UR6][R14.64+0x4], R5 ;  /* 0x000004050e007986 */ /* 0x000fe8000c101906 */
[----:B------:R-:W-:Y:S01]  /*1920*/  STG.E desc[UR6][R14.64+0x14], R11 ;  /* 0x0000140b0e007986 */ /* 0x000fe2000c101906 */
[----:B------:R-:W-:Y:S05]  /*1930*/  EXIT ;  /* 0x000000000000794d */ /* 0x000fea0003800000 */
        .weak           $__internal_0_$__cuda_sm3x_div_rn_noftz_f32_slowpath
        .type           $__internal_0_$__cuda_sm3x_div_rn_noftz_f32_slowpath,@function
        .size           $__internal_0_$__cuda_sm3x_div_rn_noftz_f32_slowpath,(.L_x_52 - $__internal_0_$__cuda_sm3x_div_rn_noftz_f32_slowpath)
$__internal_0_$__cuda_sm3x_div_rn_noftz_f32_slowpath:
[----:B------:R-:W-:Y:S01]  /*1940*/  SHF.R.U32.HI R8, RZ, 0x17, R3 ;  /* 0x00000017ff087819 */ /* 0x000fe20000011603 */
[----:B------:R-:W-:Y:S01]  /*1950*/  BSSY.RECONVERGENT B0, `(.L_x_40) ;  /* 0x0000062000007945 */ /* 0x000fe20003800200 */
[----:B------:R-:W-:Y:S02]  /*1960*/  SHF.R.U32.HI R7, RZ, 0x17, R0 ;  /* 0x00000017ff077819 */ /* 0x000fe40000011600 */
[----:B------:R-:W-:Y:S02]  /*1970*/  LOP3.LUT R14, R8, 0xff, RZ, 0xc0, !PT ;  /* 0x000000ff080e7812 */ /* 0x000fe400078ec0ff */
[----:B------:R-:W-:Y:S02]  /*1980*/  LOP3.LUT R10, R7, 0xff, RZ, 0xc0, !PT ;  /* 0x000000ff070a7812 */ /* 0x000fe400078ec0ff */
[----:B------:R-:W-:Y:S02]  /*1990*/  IADD3 R9, PT, PT, R14, -0x1, RZ ;  /* 0xffffffff0e097810 */ /* 0x000fe40007ffe0ff */
[----:B------:R-:W-:-:S02]  /*19a0*/  IADD3 R8, PT, PT, R10, -0x1, RZ ;  /* 0xffffffff0a087810 */ /* 0x000fc40007ffe0ff */
[----:B------:R-:W-:-:S04]  /*19b0*/  ISETP.GT.U32.AND P0, PT, R9, 0xfd, PT ;  /* 0x000000fd0900780c */ /* 0x000fc80003f04070 */
[----:B------:R-:W-:-:S13]  /*19c0*/  ISETP.GT.U32.OR P0, PT, R8, 0xfd, P0 ;  /* 0x000000fd0800780c */ /* 0x000fda0000704470 */
[----:B------:R-:W-:Y:S01]  /*19d0*/  @!P0 MOV R7, RZ ;  /* 0x000000ff00078202 */ /* 0x000fe20000000f00 */
[----:B------:R-:W-:Y:S06]  /*19e0*/  @!P0 BRA `(.L_x_41) ;  /* 0x00000000005c8947 */ /* 0x000fec0003800000 */
[----:B------:R-:W-:Y:S02]  /*19f0*/  FSETP.GTU.FTZ.AND P0, PT, |R0|, +INF , PT ;  /* 0x7f8000000000780b */ /* 0x000fe40003f1c200 */
[----:B------:R-:W-:-:S04]  /*1a00*/  FSETP.GTU.FTZ.AND P1, PT, |R3|, +INF , PT ;  /* 0x7f8000000300780b */ /* 0x000fc80003f3c200 */
[----:B------:R-:W-:-:S13]  /*1a10*/  PLOP3.LUT P0, PT, P0, P1, PT, 0xf8, 0x8f ;  /* 0x00000000008f781c */ /* 0x000fda0000703f70 */
[----:B------:R-:W-:Y:S05]  /*1a20*/  @P0 BRA `(.L_x_42) ;  /* 0x00000004004c0947 */ /* 0x000fea0003800000 */
[----:B------:R-:W-:-:S13]  /*1a30*/  LOP3.LUT P0, RZ, R3, 0x7fffffff, R0, 0xc8, !PT ;  /* 0x7fffffff03ff7812 */ /* 0x000fda000780c800 */
[----:B------:R-:W-:Y:S05]  /*1a40*/  @!P0 BRA `(.L_x_43) ;  /* 0x00000004003c8947 */ /* 0x000fea0003800000 */
[C---:B------:R-:W-:Y:S02]  /*1a50*/  FSETP.NEU.FTZ.AND P2, PT, |R0|.reuse, +INF , PT ;  /* 0x7f8000000000780b */ /* 0x040fe40003f5d200 */
[----:B------:R-:W-:Y:S02]  /*1a60*/  FSETP.NEU.FTZ.AND P1, PT, |R3|, +INF , PT ;  /* 0x7f8000000300780b */ /* 0x000fe40003f3d200 */
[----:B------:R-:W-:-:S11]  /*1a70*/  FSETP.NEU.FTZ.AND P0, PT, |R0|, +INF , PT ;  /* 0x7f8000000000780b */ /* 0x000fd60003f1d200 */
[----:B------:R-:W-:Y:S05]  /*1a80*/  @!P1 BRA !P2, `(.L_x_43) ;  /* 0x00000004002c9947 */ /* 0x000fea0005000000 */
[----:B------:R-:W-:-:S04]  /*1a90*/  LOP3.LUT P2, RZ, R0, 0x7fffffff, RZ, 0xc0, !PT ;  /* 0x7fffffff00ff7812 */ /* 0x000fc8000784c0ff */
[----:B------:R-:W-:-:S13]  /*1aa0*/  PLOP3.LUT P1, PT, P1, P2, PT, 0x2f, 0xf2 ;  /* 0x0000000000f2781c */ /* 0x000fda0000f24577 */
[----:B------:R-:W-:Y:S05]  /*1ab0*/  @P1 BRA `(.L_x_44) ;  /* 0x0000000400181947 */ /* 0x000fea0003800000 */
[----:B------:R-:W-:-:S04]  /*1ac0*/  LOP3.LUT P1, RZ, R3, 0x7fffffff, RZ, 0xc0, !PT ;  /* 0x7fffffff03ff7812 */ /* 0x000fc8000782c0ff */
[----:B------:R-:W-:-:S13]  /*1ad0*/  PLOP3.LUT P0, PT, P0, P1, PT, 0x2f, 0xf2 ;  /* 0x0000000000f2781c */ /* 0x000fda0000702577 */
[----:B------:R-:W-:Y:S05]  /*1ae0*/  @P0 BRA `(.L_x_45) ;  /* 0x0000000400000947 */ /* 0x000fea0003800000 */
[----:B------:R-:W-:Y:S02]  /*1af0*/  ISETP.GE.AND P0, PT, R8, RZ, PT ;  /* 0x000000ff0800720c */ /* 0x000fe40003f06270 */
[----:B------:R-:W-:-:S11]  /*1b00*/  ISETP.GE.AND P1, PT, R9, RZ, PT ;  /* 0x000000ff0900720c */ /* 0x000fd60003f26270 */
[----:B------:R-:W-:Y:S01]  /*1b10*/  @P0 MOV R7, RZ ;  /* 0x000000ff00070202 */ /* 0x000fe20000000f00 */
[----:B------:R-:W-:Y:S01]  /*1b20*/  @!P0 FFMA R0, R0, 1.84467440737095516160e+19, RZ ;  /* 0x5f80000000008823 */ /* 0x000fe200000000ff */
[----:B------:R-:W-:Y:S01]  /*1b30*/  @!P0 MOV R7, 0xffffffc0 ;  /* 0xffffffc000078802 */ /* 0x000fe20000000f00 */
[----:B------:R-:W-:-:S03]  /*1b40*/  @!P1 FFMA R3, R3, 1.84467440737095516160e+19, RZ ;  /* 0x5f80000003039823 */ /* 0x000fc600000000ff */
[----:B------:R-:W-:-:S07]  /*1b50*/  @!P1 IADD3 R7, PT, PT, R7, 0x40, RZ ;  /* 0x0000004007079810 */ /* 0x000fce0007ffe0ff */
.L_x_41:
[----:B------:R-:W-:Y:S01]  /*1b60*/  LEA R8, R14, 0xc0800000, 0x17 ;  /* 0xc08000000e087811 */ /* 0x000fe200078eb8ff */
[----:B------:R-:W-:Y:S03]  /*1b70*/  BSSY.RECONVERGENT B1, `(.L_x_46) ;  /* 0x0000036000017945 */ /* 0x000fe60003800200 */
[----:B------:R-:W-:Y:S02]  /*1b80*/  IADD3 R8, PT, PT, -R8, R3, RZ ;  /* 0x0000000308087210 */ /* 0x000fe40007ffe1ff */
[----:B------:R-:W-:Y:S02]  /*1b90*/  IADD3 R3, PT, PT, R10, -0x7f, RZ ;  /* 0xffffff810a037810 */ /* 0x000fe40007ffe0ff */
[----:B------:R0:W1:Y:S01]  /*1ba0*/  MUFU.RCP R9, R8 ;  /* 0x0000000800097308 */ /* 0x0000620000001000 */
[----:B------:R-:W-:Y:S02]  /*1bb0*/  FADD.FTZ R11, -R8, -RZ ;  /* 0x800000ff080b7221 */ /* 0x000fe40000010100 */
[C---:B------:R-:W-:Y:S01]  /*1bc0*/  IMAD R0, R3.reuse, -0x800000, R0 ;  /* 0xff80000003007824 */ /* 0x040fe200078e0200 */
[----:B0-----:R-:W-:-:S04]  /*1bd0*/  IADD3 R8, PT, PT, R3, 0x7f, -R14 ;  /* 0x0000007f03087810 */ /* 0x001fc80007ffe80e */
[----:B------:R-:W-:Y:S01]  /*1be0*/  IADD3 R8, PT, PT, R8, R7, RZ ;  /* 0x0000000708087210 */ /* 0x000fe20007ffe0ff */
[----:B-1----:R-:W-:-:S04]  /*1bf0*/  FFMA R10, R9, R11, 1 ;  /* 0x3f800000090a7423 */ /* 0x002fc8000000000b */
[----:B------:R-:W-:-:S04]  /*1c00*/  FFMA R16, R9, R10, R9 ;  /* 0x0000000a09107223 */ /* 0x000fc80000000009 */
[----:B------:R-:W-:-:S04]  /*1c10*/  FFMA R9, R0, R16, RZ ;  /* 0x0000001000097223 */ /* 0x000fc800000000ff */
[----:B------:R-:W-:-:S04]  /*1c20*/  FFMA R10, R11, R9, R0 ;  /* 0x000000090b0a7223 */ /* 0x000fc80000000000 */
[----:B------:R-:W-:-:S04]  /*1c30*/  FFMA R13, R16, R10, R9 ;  /* 0x0000000a100d7223 */ /* 0x000fc80000000009 */
[----:B------:R-:W-:-:S04]  /*1c40*/  FFMA R10, R11, R13, R0 ;  /* 0x0000000d0b0a7223 */ /* 0x000fc80000000000 */
[----:B------:R-:W-:-:S05]  /*1c50*/  FFMA R9, R16, R10, R13 ;  /* 0x0000000a10097223 */ /* 0x000fca000000000d */
[----:B------:R-:W-:-:S04]  /*1c60*/  SHF.R.U32.HI R0, RZ, 0x17, R9 ;  /* 0x00000017ff007819 */ /* 0x000fc80000011609 */
[----:B------:R-:W-:-:S04]  /*1c70*/  LOP3.LUT R0, R0, 0xff, RZ, 0xc0, !PT ;  /* 0x000000ff00007812 */ /* 0x000fc800078ec0ff */
[----:B------:R-:W-:-:S04]  /*1c80*/  IADD3 R11, PT, PT, R0, R8, RZ ;  /* 0x00000008000b7210 */ /* 0x000fc80007ffe0ff */
[----:B------:R-:W-:-:S04]  /*1c90*/  IADD3 R0, PT, PT, R11, -0x1, RZ ;  /* 0xffffffff0b007810 */ /* 0x000fc80007ffe0ff */
[----:B------:R-:W-:-:S13]  /*1ca0*/  ISETP.GE.U32.AND P0, PT, R0, 0xfe, PT ;  /* 0x000000fe0000780c */ /* 0x000fda0003f06070 */
[----:B------:R-:W-:Y:S05]  /*1cb0*/  @!P0 BRA `(.L_x_47) ;  /* 0x0000000000808947 */ /* 0x000fea0003800000 */
[----:B------:R-:W-:-:S13]  /*1cc0*/  ISETP.GT.AND P0, PT, R11, 0xfe, PT ;  /* 0x000000fe0b00780c */ /* 0x000fda0003f04270 */
[----:B------:R-:W-:Y:S05]  /*1cd0*/  @P0 BRA `(.L_x_48) ;  /* 0x00000000006c0947 */ /* 0x000fea0003800000 */
[----:B------:R-:W-:-:S13]  /*1ce0*/  ISETP.GE.AND P0, PT, R11, 0x1, PT ;  /* 0x000000010b00780c */ /* 0x000fda0003f06270 */
[----:B------:R-:W-:Y:S05]  /*1cf0*/  @P0 BRA `(.L_x_49) ;  /* 0x0000000000740947 */ /* 0x000fea0003800000 */
[----:B------:R-:W-:Y:S02]  /*1d00*/  ISETP.GE.AND P0, PT, R11, -0x18, PT ;  /* 0xffffffe80b00780c */ /* 0x000fe40003f06270 */
[----:B------:R-:W-:-:S11]  /*1d10*/  LOP3.LUT R9, R9, 0x80000000, RZ, 0xc0, !PT ;  /* 0x8000000009097812 */ /* 0x000fd600078ec0ff */
[----:B------:R-:W-:Y:S05]  /*1d20*/  @!P0 BRA `(.L_x_49) ;  /* 0x0000000000688947 */ /* 0x000fea0003800000 */
[CCC-:B------:R-:W-:Y:S01]  /*1d30*/  FFMA.RZ R0, R16.reuse, R10.reuse, R13.reuse ;  /* 0x0000000a10007223 */ /* 0x1c0fe2000000c00d */
[C---:B------:R-:W-:Y:S01]  /*1d40*/  IADD3 R8, PT, PT, R11.reuse, 0x20, RZ ;  /* 0x000000200b087810 */ /* 0x040fe20007ffe0ff */
[-CC-:B------:R-:W-:Y:S01]  /*1d50*/  FFMA.RM R3, R16, R10.reuse, R13.reuse ;  /* 0x0000000a10037223 */ /* 0x180fe2000000400d */
[C---:B------:R-:W-:Y:S02]  /*1d60*/  ISETP.NE.AND P2, PT, R11.reuse, RZ, PT ;  /* 0x000000ff0b00720c */ /* 0x040fe40003f45270 */
[----:B------:R-:W-:Y:S01]  /*1d70*/  LOP3.LUT R7, R0, 0x7fffff, RZ, 0xc0, !PT ;  /* 0x007fffff00077812 */ /* 0x000fe200078ec0ff */
[----:B------:R-:W-:Y:S01]  /*1d80*/  FFMA.RP R0, R16, R10, R13 ;  /* 0x0000000a10007223 */ /* 0x000fe2000000800d */
[----:B------:R-:W-:Y:S02]  /*1d90*/  ISETP.NE.AND P1, PT, R11, RZ, PT ;  /* 0x000000ff0b00720c */ /* 0x000fe40003f25270 */
[----:B------:R-:W-:Y:S02]  /*1da0*/  LOP3.LUT R7, R7, 0x800000, RZ, 0xfc, !PT ;  /* 0x0080000007077812 */ /* 0x000fe400078efcff */
[----:B------:R-:W-:-:S02]  /*1db0*/  IADD3 R10, PT, PT, -R11, RZ, RZ ;  /* 0x000000ff0b0a7210 */ /* 0x000fc40007ffe1ff */
[----:B------:R-:W-:Y:S02]  /*1dc0*/  SHF.L.U32 R8, R7, R8, RZ ;  /* 0x0000000807087219 */ /* 0x000fe400000006ff */
[----:B------:R-:W-:Y:S02]  /*1dd0*/  FSETP.NEU.FTZ.AND P0, PT, R0, R3, PT ;  /* 0x000000030000720b */ /* 0x000fe40003f1d000 */
[----:B------:R-:W-:Y:S02]  /*1de0*/  SEL R0, R10, RZ, P2 ;  /* 0x000000ff0a007207 */ /* 0x000fe40001000000 */
[----:B------:R-:W-:Y:S02]  /*1df0*/  ISETP.NE.AND P1, PT, R8, RZ, P1 ;  /* 0x000000ff0800720c */ /* 0x000fe40000f25270 */
[----:B------:R-:W-:Y:S02]  /*1e00*/  SHF.R.U32.HI R0, RZ, R0, R7 ;  /* 0x00000000ff007219 */ /* 0x000fe40000011607 */
[----:B------:R-:W-:-:S02]  /*1e10*/  PLOP3.LUT P0, PT, P0, P1, PT, 0xf8, 0x8f ;  /* 0x00000000008f781c */ /* 0x000fc40000703f70 */
[----:B------:R-:W-:Y:S02]  /*1e20*/  SHF.R.U32.HI R8, RZ, 0x1, R0 ;  /* 0x00000001ff087819 */ /* 0x000fe40000011600 */
[----:B------:R-:W-:-:S04]  /*1e30*/  SEL R3, RZ, 0x1, !P0 ;  /* 0x00000001ff037807 */ /* 0x000fc80004000000 */
[----:B------:R-:W-:-:S04]  /*1e40*/  LOP3.LUT R3, R3, 0x1, R8, 0xf8, !PT ;  /* 0x0000000103037812 */ /* 0x000fc800078ef808 */
[----:B------:R-:W-:-:S04]  /*1e50*/  LOP3.LUT R3, R3, R0, RZ, 0xc0, !PT ;  /* 0x0000000003037212 */ /* 0x000fc800078ec0ff */
[----:B------:R-:W-:-:S04]  /*1e60*/  IADD3 R8, PT, PT, R8, R3, RZ ;  /* 0x0000000308087210 */ /* 0x000fc80007ffe0ff */
[----:B------:R-:W-:Y:S01]  /*1e70*/  LOP3.LUT R9, R8, R9, RZ, 0xfc, !PT ;  /* 0x0000000908097212 */ /* 0x000fe200078efcff */
[----:B------:R-:W-:Y:S06]  /*1e80*/  BRA `(.L_x_49) ;  /* 0x0000000000107947 */ /* 0x000fec0003800000 */
.L_x_48:
[----:B------:R-:W-:-:S04]  /*1e90*/  LOP3.LUT R9, R9, 0x80000000, RZ, 0xc0, !PT ;  /* 0x8000000009097812 */ /* 0x000fc800078ec0ff */
[----:B------:R-:W-:Y:S01]  /*1ea0*/  LOP3.LUT R9, R9, 0x7f800000, RZ, 0xfc, !PT ;  /* 0x7f80000009097812 */ /* 0x000fe200078efcff */
[----:B------:R-:W-:Y:S06]  /*1eb0*/  BRA `(.L_x_49) ;  /* 0x0000000000047947 */ /* 0x000fec0003800000 */
.L_x_47:
[----:B------:R-:W-:-:S07]  /*1ec0*/  LEA R9, R8, R9, 0x17 ;  /* 0x0000000908097211 */ /* 0x000fce00078eb8ff */
.L_x_49:
[----:B------:R-:W-:Y:S05]  /*1ed0*/  BSYNC.RECONVERGENT B1 ;  /* 0x0000000000017941 */ /* 0x000fea0003800200 */
.L_x_46:
[----:B------:R-:W-:Y:S05]  /*1ee0*/  BRA `(.L_x_50) ;  /* 0x0000000000207947 */ /* 0x000fea0003800000 */
.L_x_45:
[----:B------:R-:W-:-:S04]  /*1ef0*/  LOP3.LUT R0, R3, 0x80000000, R0, 0x48, !PT ;  /* 0x8000000003007812 */ /* 0x000fc800078e4800 */
[----:B------:R-:W-:Y:S01]  /*1f00*/  LOP3.LUT R9, R0, 0x7f800000, RZ, 0xfc, !PT ;  /* 0x7f80000000097812 */ /* 0x000fe200078efcff */
[----:B------:R-:W-:Y:S06]  /*1f10*/  BRA `(.L_x_50) ;  /* 0x0000000000147947 */ /* 0x000fec0003800000 */
.L_x_44:
[----:B------:R-:W-:Y:S01]  /*1f20*/  LOP3.LUT R9, R3, 0x80000000, R0, 0x48, !PT ;  /* 0x8000000003097812 */ /* 0x000fe200078e4800 */
[----:B------:R-:W-:Y:S06]  /*1f30*/  BRA `(.L_x_50) ;  /* 0x00000000000c7947 */ /* 0x000fec0003800000 */
.L_x_43:
[----:B------:R-:W0:Y:S01]  /*1f40*/  MUFU.RSQ R9, -QNAN ;  /* 0xffc0000000097908 */ /* 0x000e220000001400 */
[----:B------:R-:W-:Y:S05]  /*1f50*/  BRA `(.L_x_50) ;  /* 0x0000000000047947 */ /* 0x000fea0003800000 */
.L_x_42:
[----:B------:R-:W-:-:S07]  /*1f60*/  FADD.FTZ R9, R0, R3 ;  /* 0x0000000300097221 */ /* 0x000fce0000010000 */
.L_x_50:
[----:B------:R-:W-:Y:S05]  /*1f70*/  BSYNC.RECONVERGENT B0 ;  /* 0x0000000000007941 */ /* 0x000fea0003800200 */
.L_x_40:
[----:B0-----:R-:W-:Y:S01]  /*1f80*/  MOV R7, R9 ;  /* 0x0000000900077202 */ /* 0x001fe20000000f00 */
[----:B------:R-:W-:Y:S01]  /*1f90*/  HFMA2 R9, -RZ, RZ, 0, 0 ;  /* 0x00000000ff097431 */ /* 0x000fe200000001ff */
[----:B------:R-:W-:-:S04]  /*1fa0*/  MOV R8, R12 ;  /* 0x0000000c00087202 */ /* 0x000fc80000000f00 */
[----:B------:R-:W-:Y:S05]  /*1fb0*/  RET.REL.NODEC R8 `(default_function_kernel) ;  /* 0xffffffe008107950 */ /* 0x000fea0003c3ffff */
.L_x_51:
[----:B------:R-:W-:-:S00]  /*1fc0*/  BRA `(.L_x_51) ;  /* 0xfffffffc00fc7947 */ /* 0x000fc0000383ffff */
[----:B------:R-:W-:-:S00]  /*1fd0*/  NOP ;  /* 0x0000000000007918 */ /* 0x000fc00000000000 */
        /* <DEDUP_REMOVED lines=10> */
.L_x_52:


//--------------------- .nv.shared.default_function_kernel --------------------------
	.section	.nv.shared.default_function_kernel,"aw",@nobits
	.sectionflags	@""
	.align	4
.nv.shared.default_function_kernel:
	.zero		2464


//--------------------- .nv.shared.reserved.0     --------------------------
	.section	.nv.shared.reserved.0,"aw",@nobits
	.weak		__nv_reservedSMEM_offset_0_alias
	.size		__nv_reservedSMEM_offset_0_alias, 0, 64
	.other		__nv_reservedSMEM_offset_0_alias,@"STO_CUDA_RESERVED_SHARED STV_DEFAULT"
__nv_reservedSMEM_offset_0_alias:
	.zero		0
	.zero		64


//--------------------- .nv.constant0.default_function_kernel --------------------------
	.section	.nv.constant0.default_function_kernel,"a",@progbits
	.sectionflags	@""
	.align	4
.nv.constant0.default_function_kernel:
	.zero		920


//--------------------- SYMBOLS --------------------------

	.type		.nv.reservedSmem.offset0,@object
	.size		.nv.reservedSmem.offset0,0x4
	.type		.nv.reservedSmem.cap,@object
	.size		.nv.reservedSmem.cap,0x4
